//
// Generated by NVIDIA NVVM Compiler
//
// Compiler Build ID: CL-36424714
// Cuda compilation tools, release 13.0, V13.0.88
// Based on NVVM 20.0.0
//

.version 9.0
.target sm_100
.address_size 64

	// .globl	_Z14UpdateSolutionPdS_
.global .attribute(.managed) .align 4 .u32 Nx;
.global .attribute(.managed) .align 4 .u32 Ny;
.global .attribute(.managed) .align 8 .f64 dx;
.global .attribute(.managed) .align 8 .f64 dy;

.visible .entry _Z14UpdateSolutionPdS_(
	.param .u64 .ptr .align 1 _Z14UpdateSolutionPdS__param_0,
	.param .u64 .ptr .align 1 _Z14UpdateSolutionPdS__param_1
)
{
	.reg .pred 	%p<6>;
	.reg .b32 	%r<13>;
	.reg .b64 	%rd<12>;
	.reg .b64 	%fd<23>;

	ld.param.u64 	%rd1, [_Z14UpdateSolutionPdS__param_0];
	ld.param.u64 	%rd2, [_Z14UpdateSolutionPdS__param_1];
	mov.u32 	%r4, %ctaid.x;
	mov.u32 	%r5, %ntid.x;
	mov.u32 	%r6, %tid.x;
	mad.lo.s32 	%r1, %r4, %r5, %r6;
	ld.global.u32 	%r2, [Nx];
	setp.le.s32 	%p1, %r1, %r2;
	@%p1 bra 	$L__BB0_4;
	ld.global.u32 	%r3, [Ny];
	add.s32 	%r7, %r3, -1;
	mul.lo.s32 	%r8, %r7, %r2;
	setp.ge.s32 	%p2, %r1, %r8;
	@%p2 bra 	$L__BB0_4;
	rem.s32 	%r9, %r1, %r2;
	setp.eq.s32 	%p3, %r9, 0;
	add.s32 	%r11, %r2, -1;
	setp.eq.s32 	%p4, %r9, %r11;
	or.pred  	%p5, %p3, %p4;
	@%p5 bra 	$L__BB0_4;
	cvta.to.global.u64 	%rd3, %rd1;
	cvta.to.global.u64 	%rd4, %rd2;
	mul.wide.s32 	%rd5, %r1, 8;
	add.s64 	%rd6, %rd4, %rd5;
	ld.global.f64 	%fd1, [%rd6];
	add.s64 	%rd7, %rd3, %rd5;
	ld.global.f64 	%fd2, [%rd7+8];
	ld.global.f64 	%fd3, [%rd7+-8];
	add.f64 	%fd4, %fd2, %fd3;
	ld.global.f64 	%fd5, [dx];
	mul.f64 	%fd6, %fd5, %fd5;
	div.rn.f64 	%fd7, %fd4, %fd6;
	add.f64 	%fd8, %fd1, %fd7;
	mul.wide.s32 	%rd8, %r3, 8;
	add.s64 	%rd9, %rd7, %rd8;
	ld.global.f64 	%fd9, [%rd9];
	sub.s32 	%r12, %r1, %r3;
	mul.wide.s32 	%rd10, %r12, 8;
	add.s64 	%rd11, %rd3, %rd10;
	ld.global.f64 	%fd10, [%rd11];
	add.f64 	%fd11, %fd9, %fd10;
	ld.global.f64 	%fd12, [dy];
	mul.f64 	%fd13, %fd12, %fd12;
	div.rn.f64 	%fd14, %fd11, %fd13;
	add.f64 	%fd15, %fd8, %fd14;
	mov.f64 	%fd16, 0d4000000000000000;
	div.rn.f64 	%fd17, %fd16, %fd5;
	div.rn.f64 	%fd18, %fd17, %fd5;
	div.rn.f64 	%fd19, %fd16, %fd12;
	div.rn.f64 	%fd20, %fd19, %fd12;
	add.f64 	%fd21, %fd18, %fd20;
	div.rn.f64 	%fd22, %fd15, %fd21;
	bar.sync 	0;
	st.global.f64 	[%rd7], %fd22;
$L__BB0_4:
	ret;

}
	// .globl	_Z10AddVectorsPdPKddS1_
.visible .entry _Z10AddVectorsPdPKddS1_(
	.param .u64 .ptr .align 1 _Z10AddVectorsPdPKddS1__param_0,
	.param .u64 .ptr .align 1 _Z10AddVectorsPdPKddS1__param_1,
	.param .f64 _Z10AddVectorsPdPKddS1__param_2,
	.param .u64 .ptr .align 1 _Z10AddVectorsPdPKddS1__param_3
)
{
	.reg .b32 	%r<5>;
	.reg .b64 	%rd<11>;
	.reg .b64 	%fd<5>;

	ld.param.u64 	%rd1, [_Z10AddVectorsPdPKddS1__param_0];
	ld.param.u64 	%rd2, [_Z10AddVectorsPdPKddS1__param_1];
	ld.param.f64 	%fd1, [_Z10AddVectorsPdPKddS1__param_2];
	ld.param.u64 	%rd3, [_Z10AddVectorsPdPKddS1__param_3];
	cvta.to.global.u64 	%rd4, %rd1;
	cvta.to.global.u64 	%rd5, %rd3;
	cvta.to.global.u64 	%rd6, %rd2;
	mov.u32 	%r1, %ctaid.x;
	mov.u32 	%r2, %ntid.x;
	mov.u32 	%r3, %tid.x;
	mad.lo.s32 	%r4, %r1, %r2, %r3;
	mul.wide.s32 	%rd7, %r4, 8;
	add.s64 	%rd8, %rd6, %rd7;
	ld.global.f64 	%fd2, [%rd8];
	add.s64 	%rd9, %rd5, %rd7;
	ld.global.f64 	%fd3, [%rd9];
	fma.rn.f64 	%fd4, %fd1, %fd3, %fd2;
	add.s64 	%rd10, %rd4, %rd7;
	st.global.f64 	[%rd10], %fd4;
	ret;

}


// ===== COMPILED SASS (sm_100) =====

	.target	sm_100

	.elftype	@"ET_EXEC"


//--------------------- .note.nv.tkinfo           --------------------------
	.section	.note.nv.tkinfo,"",@"SHT_NOTE"
	.sectionflags	@"SHF_NOTE_NV_TKINFO"
	.tkinfo
        /*0018*/ 	.word	0x00000002
        /*0030*/ 	.string	""
        /*0030*/ 	.string	"ptxas"
        /*0030*/ 	.string	"Cuda compilation tools, release 13.0, V13.0.88"
        /*0030*/ 	.string	"Build cuda_13.0.r13.0/compiler.36424714_0"
        /*0030*/ 	.string	"-arch sm_100 -m 64 "



//--------------------- .note.nv.cuinfo           --------------------------
	.section	.note.nv.cuinfo,"",@"SHT_NOTE"
	.sectionflags	@"SHF_NOTE_NV_CUINFO"
        /*0018*/ 	.short	0x0002
        /*001a*/ 	.short	0x0064
        /*001c*/ 	.short	0x0082
	.zero		2


//--------------------- .nv.info                  --------------------------
	.section	.nv.info,"",@"SHT_CUDA_INFO"
	.align	4


	//----- nvinfo : EIATTR_REGCOUNT
	.align		4
        /*0000*/ 	.byte	0x04, 0x2f
        /*0002*/ 	.short	(.L_5 - .L_4)
	.align		4
.L_4:
        /*0004*/ 	.word	index@(_Z14UpdateSolutionPdS_)
        /*0008*/ 	.word	0x00000020


	//----- nvinfo : EIATTR_FRAME_SIZE
	.align		4
.L_5:
        /*000c*/ 	.byte	0x04, 0x11
        /*000e*/ 	.short	(.L_7 - .L_6)
	.align		4
.L_6:
        /*0010*/ 	.word	index@($__internal_0_$__cuda_sm20_div_rn_f64_full)
        /*0014*/ 	.word	0x00000000


	//----- nvinfo : EIATTR_FRAME_SIZE
	.align		4
.L_7:
        /*0018*/ 	.byte	0x04, 0x11
        /*001a*/ 	.short	(.L_9 - .L_8)
	.align		4
.L_8:
        /*001c*/ 	.word	index@(_Z14UpdateSolutionPdS_)
        /*0020*/ 	.word	0x00000000


	//----- nvinfo : EIATTR_REGCOUNT
	.align		4
.L_9:
        /*0024*/ 	.byte	0x04, 0x2f
        /*0026*/ 	.short	(.L_11 - .L_10)
	.align		4
.L_10:
        /*0028*/ 	.word	index@(_Z10AddVectorsPdPKddS1_)
        /*002c*/ 	.word	0x0000000e


	//----- nvinfo : EIATTR_FRAME_SIZE
	.align		4
.L_11:
        /*0030*/ 	.byte	0x04, 0x11
        /*0032*/ 	.short	(.L_13 - .L_12)
	.align		4
.L_12:
        /*0034*/ 	.word	index@(_Z10AddVectorsPdPKddS1_)
        /*0038*/ 	.word	0x00000000


	//----- nvinfo : EIATTR_MIN_STACK_SIZE
	.align		4
.L_13:
        /*003c*/ 	.byte	0x04, 0x12
        /*003e*/ 	.short	(.L_15 - .L_14)
	.align		4
.L_14:
        /*0040*/ 	.word	index@(_Z10AddVectorsPdPKddS1_)
        /*0044*/ 	.word	0x00000000


	//----- nvinfo : EIATTR_MIN_STACK_SIZE
	.align		4
.L_15:
        /*0048*/ 	.byte	0x04, 0x12
        /*004a*/ 	.short	(.L_17 - .L_16)
	.align		4
.L_16:
        /*004c*/ 	.word	index@(_Z14UpdateSolutionPdS_)
        /*0050*/ 	.word	0x00000000
.L_17:


//--------------------- .nv.compat                --------------------------
	.section	.nv.compat,"",@"SHT_CUDA_COMPAT_INFO"
	.align	4
        /*0000*/ 	.byte	0x02, 0x09, 0x00, 0x00, 0x02, 0x02, 0x01, 0x00, 0x02, 0x05, 0x05, 0x00, 0x03, 0x07, 0x01, 0x01
        /*0010*/ 	.byte	0x02, 0x03, 0x00, 0x00, 0x02, 0x06, 0x01, 0x00, 0x04, 0x0b, 0x08, 0x00, 0x01, 0x00, 0x00, 0x00
        /*0020*/ 	.byte	0x00, 0x00, 0x00, 0x00


//--------------------- .nv.info._Z10AddVectorsPdPKddS1_ --------------------------
	.section	.nv.info._Z10AddVectorsPdPKddS1_,"",@"SHT_CUDA_INFO"
	.sectionflags	@""
	.align	4


	//----- nvinfo : EIATTR_CUDA_API_VERSION
	.align		4
        /*0000*/ 	.byte	0x04, 0x37
        /*0002*/ 	.short	(.L_19 - .L_18)
.L_18:
        /*0004*/ 	.word	0x00000082


	//----- nvinfo : EIATTR_KPARAM_INFO
	.align		4
.L_19:
        /*0008*/ 	.byte	0x04, 0x17
        /*000a*/ 	.short	(.L_21 - .L_20)
.L_20:
        /*000c*/ 	.word	0x00000000
        /*0010*/ 	.short	0x0003
        /*0012*/ 	.short	0x0018
        /*0014*/ 	.byte	0x00, 0xf5, 0x21, 0x00


	//----- nvinfo : EIATTR_KPARAM_INFO
	.align		4
.L_21:
        /*0018*/ 	.byte	0x04, 0x17
        /*001a*/ 	.short	(.L_23 - .L_22)
.L_22:
        /*001c*/ 	.word	0x00000000
        /*0020*/ 	.short	0x0002
        /*0022*/ 	.short	0x0010
        /*0024*/ 	.byte	0x00, 0xf0, 0x21, 0x00


	//----- nvinfo : EIATTR_KPARAM_INFO
	.align		4
.L_23:
        /*0028*/ 	.byte	0x04, 0x17
        /*002a*/ 	.short	(.L_25 - .L_24)
.L_24:
        /*002c*/ 	.word	0x00000000
        /*0030*/ 	.short	0x0001
        /*0032*/ 	.short	0x0008
        /*0034*/ 	.byte	0x00, 0xf5, 0x21, 0x00


	//----- nvinfo : EIATTR_KPARAM_INFO
	.align		4
.L_25:
        /*0038*/ 	.byte	0x04, 0x17
        /*003a*/ 	.short	(.L_27 - .L_26)
.L_26:
        /*003c*/ 	.word	0x00000000
        /*0040*/ 	.short	0x0000
        /*0042*/ 	.short	0x0000
        /*0044*/ 	.byte	0x00, 0xf5, 0x21, 0x00


	//----- nvinfo : EIATTR_SPARSE_MMA_MASK
	.align		4
.L_27:
        /*0048*/ 	.byte	0x03, 0x50
        /*004a*/ 	.short	0x0000


	//----- nvinfo : EIATTR_MAXREG_COUNT
	.align		4
        /*004c*/ 	.byte	0x03, 0x1b
        /*004e*/ 	.short	0x00ff


	//----- nvinfo : EIATTR_MERCURY_ISA_VERSION
	.align		4
        /*0050*/ 	.byte	0x03, 0x5f
        /*0052*/ 	.short	0x0101


	//----- nvinfo : EIATTR_VRC_CTA_INIT_COUNT
	.align		4
        /*0054*/ 	.byte	0x02, 0x4a
	.zero		1
	.zero		1


	//----- nvinfo : EIATTR_EXIT_INSTR_OFFSETS
	.align		4
        /*0058*/ 	.byte	0x04, 0x1c
        /*005a*/ 	.short	(.L_29 - .L_28)


	//   ....[0]....
.L_28:
        /*005c*/ 	.word	0x00000110


	//----- nvinfo : EIATTR_CBANK_PARAM_SIZE
	.align		4
.L_29:
        /*0060*/ 	.byte	0x03, 0x19
        /*0062*/ 	.short	0x0020


	//----- nvinfo : EIATTR_PARAM_CBANK
	.align		4
        /*0064*/ 	.byte	0x04, 0x0a
        /*0066*/ 	.short	(.L_31 - .L_30)
	.align		4
.L_30:
        /*0068*/ 	.word	index@(.nv.constant0._Z10AddVectorsPdPKddS1_)
        /*006c*/ 	.short	0x0380
        /*006e*/ 	.short	0x0020


	//----- nvinfo : EIATTR_SW_WAR
	.align		4
.L_31:
        /*0070*/ 	.byte	0x04, 0x36
        /*0072*/ 	.short	(.L_33 - .L_32)
.L_32:
        /*0074*/ 	.word	0x00000008
.L_33:


//--------------------- .nv.info._Z14UpdateSolutionPdS_ --------------------------
	.section	.nv.info._Z14UpdateSolutionPdS_,"",@"SHT_CUDA_INFO"
	.sectionflags	@""
	.align	4


	//----- nvinfo : EIATTR_CUDA_API_VERSION
	.align		4
        /*0000*/ 	.byte	0x04, 0x37
        /*0002*/ 	.short	(.L_35 - .L_34)
.L_34:
        /*0004*/ 	.word	0x00000082


	//----- nvinfo : EIATTR_KPARAM_INFO
	.align		4
.L_35:
        /*0008*/ 	.byte	0x04, 0x17
        /*000a*/ 	.short	(.L_37 - .L_36)
.L_36:
        /*000c*/ 	.word	0x00000000
        /*0010*/ 	.short	0x0001
        /*0012*/ 	.short	0x0008
        /*0014*/ 	.byte	0x00, 0xf5, 0x21, 0x00


	//----- nvinfo : EIATTR_KPARAM_INFO
	.align		4
.L_37:
        /*0018*/ 	.byte	0x04, 0x17
        /*001a*/ 	.short	(.L_39 - .L_38)
.L_38:
        /*001c*/ 	.word	0x00000000
        /*0020*/ 	.short	0x0000
        /*0022*/ 	.short	0x0000
        /*0024*/ 	.byte	0x00, 0xf5, 0x21, 0x00


	//----- nvinfo : EIATTR_SPARSE_MMA_MASK
	.align		4
.L_39:
        /*0028*/ 	.byte	0x03, 0x50
        /*002a*/ 	.short	0x0000


	//----- nvinfo : EIATTR_MAXREG_COUNT
	.align		4
        /*002c*/ 	.byte	0x03, 0x1b
        /*002e*/ 	.short	0x00ff


	//----- nvinfo : EIATTR_NUM_BARRIERS
	.align		4
        /*0030*/ 	.byte	0x02, 0x4c
        /*0032*/ 	.byte	0x01
	.zero		1


	//----- nvinfo : EIATTR_MERCURY_ISA_VERSION
	.align		4
        /*0034*/ 	.byte	0x03, 0x5f
        /*0036*/ 	.short	0x0101


	//----- nvinfo : EIATTR_VRC_CTA_INIT_COUNT
	.align		4
        /*0038*/ 	.byte	0x02, 0x4a
	.zero		1
	.zero		1


	//----- nvinfo : EIATTR_EXIT_INSTR_OFFSETS
	.align		4
        /*003c*/ 	.byte	0x04, 0x1c
        /*003e*/ 	.short	(.L_41 - .L_40)


	//   ....[0]....
.L_40:
        /*0040*/ 	.word	0x00000090


	//   ....[1]....
        /*0044*/ 	.word	0x000000f0


	//   ....[2]....
        /*0048*/ 	.word	0x00000290


	//   ....[3]....
        /*004c*/ 	.word	0x00000da0


	//----- nvinfo : EIATTR_CRS_STACK_SIZE
	.align		4
.L_41:
        /*0050*/ 	.byte	0x04, 0x1e
        /*0052*/ 	.short	(.L_43 - .L_42)
.L_42:
        /*0054*/ 	.word	0x00000000


	//----- nvinfo : EIATTR_CBANK_PARAM_SIZE
	.align		4
.L_43:
        /*0058*/ 	.byte	0x03, 0x19
        /*005a*/ 	.short	0x0010


	//----- nvinfo : EIATTR_PARAM_CBANK
	.align		4
        /*005c*/ 	.byte	0x04, 0x0a
        /*005e*/ 	.short	(.L_45 - .L_44)
	.align		4
.L_44:
        /*0060*/ 	.word	index@(.nv.constant0._Z14UpdateSolutionPdS_)
        /*0064*/ 	.short	0x0380
        /*0066*/ 	.short	0x0010


	//----- nvinfo : EIATTR_SW_WAR
	.align		4
.L_45:
        /*0068*/ 	.byte	0x04, 0x36
        /*006a*/ 	.short	(.L_47 - .L_46)
.L_46:
        /*006c*/ 	.word	0x00000008
.L_47:


//--------------------- .nv.callgraph             --------------------------
	.section	.nv.callgraph,"",@"SHT_CUDA_CALLGRAPH"
	.align	4
	.sectionentsize	8
	.align		4
        /*0000*/ 	.word	0x00000000
	.align		4
        /*0004*/ 	.word	0xffffffff
	.align		4
        /*0008*/ 	.word	0x00000000
	.align		4
        /*000c*/ 	.word	0xfffffffe
	.align		4
        /*0010*/ 	.word	0x00000000
	.align		4
        /*0014*/ 	.word	0xfffffffd
	.align		4
        /*0018*/ 	.word	0x00000000
	.align		4
        /*001c*/ 	.word	0xfffffffc


//--------------------- .nv.constant4             --------------------------
	.section	.nv.constant4,"a",@progbits
	.align	8
	.align		8
.nv.constant4:
        /*0000*/ 	.dword	Nx
	.align		8
        /*0008*/ 	.dword	Ny
	.align		8
        /*0010*/ 	.dword	dx
	.align		8
        /*0018*/ 	.dword	dy


//--------------------- .text._Z10AddVectorsPdPKddS1_ --------------------------
	.section	.text._Z10AddVectorsPdPKddS1_,"ax",@progbits
	.align	128
        .global         _Z10AddVectorsPdPKddS1_
        .type           _Z10AddVectorsPdPKddS1_,@function
        .size           _Z10AddVectorsPdPKddS1_,(.L_x_20 - _Z10AddVectorsPdPKddS1_)
        .other          _Z10AddVectorsPdPKddS1_,@"STO_CUDA_ENTRY STV_DEFAULT"
_Z10AddVectorsPdPKddS1_:
.text._Z10AddVectorsPdPKddS1_:
[----:B------:R-:W-:Y:S01]  /*0000*/  LDC R1, c[0x0][0x37c] ;  /* 0x0000df00ff017b82 */ /* 0x000fe20000000800 */
[----:B------:R-:W0:Y:S07]  /*0010*/  S2R R0, SR_TID.X ;  /* 0x0000000000007919 */ /* 0x000e2e0000002100 */
[----:B------:R-:W0:Y:S01]  /*0020*/  S2UR UR6, SR_CTAID.X ;  /* 0x00000000000679c3 */ /* 0x000e220000002500 */
[----:B------:R-:W1:Y:S07]  /*0030*/  LDCU.64 UR4, c[0x0][0x358] ;  /* 0x00006b00ff0477ac */ /* 0x000e6e0008000a00 */
[----:B------:R-:W0:Y:S08]  /*0040*/  LDC R11, c[0x0][0x360] ;  /* 0x0000d800ff0b7b82 */ /* 0x000e300000000800 */
[----:B------:R-:W2:Y:S08]  /*0050*/  LDC.64 R2, c[0x0][0x388] ;  /* 0x0000e200ff027b82 */ /* 0x000eb00000000a00 */
[----:B------:R-:W3:Y:S01]  /*0060*/  LDC.64 R4, c[0x0][0x398] ;  /* 0x0000e600ff047b82 */ /* 0x000ee20000000a00 */
[----:B0-----:R-:W-:-:S07]  /*0070*/  IMAD R11, R11, UR6, R0 ;  /* 0x000000060b0b7c24 */ /* 0x001fce000f8e0200 */
[----:B------:R-:W0:Y:S01]  /*0080*/  LDC.64 R6, c[0x0][0x390] ;  /* 0x0000e400ff067b82 */ /* 0x000e220000000a00 */
[----:B--2---:R-:W-:-:S07]  /*0090*/  IMAD.WIDE R2, R11, 0x8, R2 ;  /* 0x000000080b027825 */ /* 0x004fce00078e0202 */
[----:B------:R-:W2:Y:S01]  /*00a0*/  LDC.64 R8, c[0x0][0x380] ;  /* 0x0000e000ff087b82 */ /* 0x000ea20000000a00 */
[----:B-1----:R-:W0:Y:S01]  /*00b0*/  LDG.E.64 R2, desc[UR4][R2.64] ;  /* 0x0000000402027981 */ /* 0x002e22000c1e1b00 */
[----:B---3--:R-:W-:-:S06]  /*00c0*/  IMAD.WIDE R4, R11, 0x8, R4 ;  /* 0x000000080b047825 */ /* 0x008fcc00078e0204 */
[----:B------:R-:W0:Y:S01]  /*00d0*/  LDG.E.64 R4, desc[UR4][R4.64] ;  /* 0x0000000404047981 */ /* 0x000e22000c1e1b00 */
[----:B--2---:R-:W-:Y:S01]  /*00e0*/  IMAD.WIDE R8, R11, 0x8, R8 ;  /* 0x000000080b087825 */ /* 0x004fe200078e0208 */
[----:B0-----:R-:W-:-:S07]  /*00f0*/  DFMA R6, R4, R6, R2 ;  /* 0x000000060406722b */ /* 0x001fce0000000002 */
[----:B------:R-:W-:Y:S01]  /*0100*/  STG.E.64 desc[UR4][R8.64], R6 ;  /* 0x0000000608007986 */ /* 0x000fe2000c101b04 */
[----:B------:R-:W-:Y:S05]  /*0110*/  EXIT ;  /* 0x000000000000794d */ /* 0x000fea0003800000 */
.L_x_0:
[----:B------:R-:W-:-:S00]  /*0120*/  BRA `(.L_x_0) ;  /* 0xfffffffc00fc7947 */ /* 0x000fc0000383ffff */
[----:B------:R-:W-:-:S00]  /*0130*/  NOP ;  /* 0x0000000000007918 */ /* 0x000fc00000000000 */
        /* <DEDUP_REMOVED lines=12> */
.L_x_20:


//--------------------- .text._Z14UpdateSolutionPdS_ --------------------------
	.section	.text._Z14UpdateSolutionPdS_,"ax",@progbits
	.align	128
        .global         _Z14UpdateSolutionPdS_
        .type           _Z14UpdateSolutionPdS_,@function
        .size           _Z14UpdateSolutionPdS_,(.L_x_19 - _Z14UpdateSolutionPdS_)
        .other          _Z14UpdateSolutionPdS_,@"STO_CUDA_ENTRY STV_DEFAULT"
_Z14UpdateSolutionPdS_:
.text._Z14UpdateSolutionPdS_:
[----:B------:R-:W-:Y:S08]  /*0000*/  LDC R1, c[0x0][0x37c] ;  /* 0x0000df00ff017b82 */ /* 0x000ff00000000800 */
[----:B------:R-:W0:Y:S01]  /*0010*/  LDC.64 R4, c[0x4][RZ] ;  /* 0x01000000ff047b82 */ /* 0x000e220000000a00 */
[----:B------:R-:W0:Y:S02]  /*0020*/  LDCU.64 UR4, c[0x0][0x358] ;  /* 0x00006b00ff0477ac */ /* 0x000e240008000a00 */
[----:B0-----:R-:W2:Y:S05]  /*0030*/  LDG.E R7, desc[UR4][R4.64] ;  /* 0x0000000404077981 */ /* 0x001eaa000c1e1900 */
[----:B------:R-:W0:Y:S01]  /*0040*/  S2UR UR6, SR_CTAID.X ;  /* 0x00000000000679c3 */ /* 0x000e220000002500 */
[----:B------:R-:W0:Y:S07]  /*0050*/  S2R R3, SR_TID.X ;  /* 0x0000000000037919 */ /* 0x000e2e0000002100 */
[----:B------:R-:W0:Y:S02]  /*0060*/  LDC R2, c[0x0][0x360] ;  /* 0x0000d800ff027b82 */ /* 0x000e240000000800 */
[----:B0-----:R-:W-:-:S05]  /*0070*/  IMAD R2, R2, UR6, R3 ;  /* 0x0000000602027c24 */ /* 0x001fca000f8e0203 */
[----:B--2---:R-:W-:-:S13]  /*0080*/  ISETP.GT.AND P0, PT, R2, R7, PT ;  /* 0x000000070200720c */ /* 0x004fda0003f04270 */
[----:B------:R-:W-:Y:S05]  /*0090*/  @!P0 EXIT ;  /* 0x000000000000894d */ /* 0x000fea0003800000 */
[----:B------:R-:W0:Y:S02]  /*00a0*/  LDC.64 R4, c[0x4][0x8] ;  /* 0x01000200ff047b82 */ /* 0x000e240000000a00 */
[----:B0-----:R-:W2:Y:S02]  /*00b0*/  LDG.E R3, desc[UR4][R4.64] ;  /* 0x0000000404037981 */ /* 0x001ea4000c1e1900 */
[----:B--2---:R-:W-:-:S04]  /*00c0*/  VIADD R0, R3, 0xffffffff ;  /* 0xffffffff03007836 */ /* 0x004fc80000000000 */
[----:B------:R-:W-:-:S05]  /*00d0*/  IMAD R9, R7, R0, RZ ;  /* 0x0000000007097224 */ /* 0x000fca00078e02ff */
[----:B------:R-:W-:-:S13]  /*00e0*/  ISETP.GE.AND P0, PT, R2, R9, PT ;  /* 0x000000090200720c */ /* 0x000fda0003f06270 */
[----:B------:R-:W-:Y:S05]  /*00f0*/  @P0 EXIT ;  /* 0x000000000000094d */ /* 0x000fea0003800000 */
[-C--:B------:R-:W-:Y:S02]  /*0100*/  IABS R6, R7.reuse ;  /* 0x0000000700067213 */ /* 0x080fe40000000000 */
[----:B------:R-:W-:Y:S02]  /*0110*/  IABS R8, R7 ;  /* 0x0000000700087213 */ /* 0x000fe40000000000 */
[----:B------:R-:W0:Y:S01]  /*0120*/  I2F.RP R0, R6 ;  /* 0x0000000600007306 */ /* 0x000e220000209400 */
[----:B------:R-:W-:Y:S02]  /*0130*/  ISETP.GE.AND P2, PT, R2, RZ, PT ;  /* 0x000000ff0200720c */ /* 0x000fe40003f46270 */
[----:B------:R-:W-:-:S05]  /*0140*/  IMAD.MOV R8, RZ, RZ, -R8 ;  /* 0x000000ffff087224 */ /* 0x000fca00078e0a08 */
[----:B0-----:R-:W0:Y:S02]  /*0150*/  MUFU.RCP R0, R0 ;  /* 0x0000000000007308 */ /* 0x001e240000001000 */
[----:B0-----:R-:W-:Y:S01]  /*0160*/  VIADD R4, R0, 0xffffffe ;  /* 0x0ffffffe00047836 */ /* 0x001fe20000000000 */
[----:B------:R-:W-:-:S05]  /*0170*/  IABS R0, R2 ;  /* 0x0000000200007213 */ /* 0x000fca0000000000 */
[----:B------:R0:W1:Y:S02]  /*0180*/  F2I.FTZ.U32.TRUNC.NTZ R5, R4 ;  /* 0x0000000400057305 */ /* 0x000064000021f000 */
[----:B0-----:R-:W-:Y:S02]  /*0190*/  IMAD.MOV.U32 R4, RZ, RZ, RZ ;  /* 0x000000ffff047224 */ /* 0x001fe400078e00ff */
[----:B-1----:R-:W-:-:S04]  /*01a0*/  IMAD.MOV R9, RZ, RZ, -R5 ;  /* 0x000000ffff097224 */ /* 0x002fc800078e0a05 */
[----:B------:R-:W-:-:S04]  /*01b0*/  IMAD R9, R9, R6, RZ ;  /* 0x0000000609097224 */ /* 0x000fc800078e02ff */
[----:B------:R-:W-:-:S06]  /*01c0*/  IMAD.HI.U32 R5, R5, R9, R4 ;  /* 0x0000000905057227 */ /* 0x000fcc00078e0004 */
[----:B------:R-:W-:-:S04]  /*01d0*/  IMAD.HI.U32 R5, R5, R0, RZ ;  /* 0x0000000005057227 */ /* 0x000fc800078e00ff */
[----:B------:R-:W-:Y:S02]  /*01e0*/  IMAD R5, R5, R8, R0 ;  /* 0x0000000805057224 */ /* 0x000fe400078e0200 */
[----:B------:R-:W-:-:S03]  /*01f0*/  VIADD R0, R7, 0xffffffff ;  /* 0xffffffff07007836 */ /* 0x000fc60000000000 */
[----:B------:R-:W-:-:S13]  /*0200*/  ISETP.GT.U32.AND P0, PT, R6, R5, PT ;  /* 0x000000050600720c */ /* 0x000fda0003f04070 */
[----:B------:R-:W-:Y:S01]  /*0210*/  @!P0 IMAD.IADD R5, R5, 0x1, -R6 ;  /* 0x0000000105058824 */ /* 0x000fe200078e0a06 */
[----:B------:R-:W-:-:S04]  /*0220*/  ISETP.NE.AND P0, PT, R7, RZ, PT ;  /* 0x000000ff0700720c */ /* 0x000fc80003f05270 */
[----:B------:R-:W-:-:S13]  /*0230*/  ISETP.GT.U32.AND P1, PT, R6, R5, PT ;  /* 0x000000050600720c */ /* 0x000fda0003f24070 */
[----:B------:R-:W-:-:S05]  /*0240*/  @!P1 IADD3 R5, PT, PT, R5, -R6, RZ ;  /* 0x8000000605059210 */ /* 0x000fca0007ffe0ff */
[----:B------:R-:W-:Y:S01]  /*0250*/  @!P2 IMAD.MOV R5, RZ, RZ, -R5 ;  /* 0x000000ffff05a224 */ /* 0x000fe200078e0a05 */
[----:B------:R-:W-:-:S04]  /*0260*/  @!P0 LOP3.LUT R5, RZ, R7, RZ, 0x33, !PT ;  /* 0x00000007ff058212 */ /* 0x000fc800078e33ff */
[----:B------:R-:W-:-:S04]  /*0270*/  ISETP.NE.AND P0, PT, R5, R0, PT ;  /* 0x000000000500720c */ /* 0x000fc80003f05270 */
[----:B------:R-:W-:-:S13]  /*0280*/  ISETP.EQ.OR P0, PT, R5, RZ, !P0 ;  /* 0x000000ff0500720c */ /* 0x000fda0004702670 */
[----:B------:R-:W-:Y:S05]  /*0290*/  @P0 EXIT ;  /* 0x000000000000094d */ /* 0x000fea0003800000 */
[----:B------:R-:W0:Y:S08]  /*02a0*/  LDC.64 R24, c[0x4][0x10] ;  /* 0x01000400ff187b82 */ /* 0x000e300000000a00 */
[----:B------:R-:W1:Y:S08]  /*02b0*/  LDC.64 R22, c[0x0][0x380] ;  /* 0x0000e000ff167b82 */ /* 0x000e700000000a00 */
[----:B------:R-:W2:Y:S01]  /*02c0*/  LDC.64 R18, c[0x0][0x388] ;  /* 0x0000e200ff127b82 */ /* 0x000ea20000000a00 */
[----:B0-----:R-:W3:Y:S01]  /*02d0*/  LDG.E.64 R24, desc[UR4][R24.64] ;  /* 0x0000000418187981 */ /* 0x001ee2000c1e1b00 */
[----:B-1----:R-:W-:-:S05]  /*02e0*/  IMAD.WIDE R22, R2, 0x8, R22 ;  /* 0x0000000802167825 */ /* 0x002fca00078e0216 */
[----:B------:R-:W4:Y:S04]  /*02f0*/  LDG.E.64 R6, desc[UR4][R22.64+0x8] ;  /* 0x0000080416067981 */ /* 0x000f28000c1e1b00 */
[----:B------:R-:W4:Y:S01]  /*0300*/  LDG.E.64 R4, desc[UR4][R22.64+-0x8] ;  /* 0xfffff80416047981 */ /* 0x000f22000c1e1b00 */
[----:B--2---:R-:W-:-:S06]  /*0310*/  IMAD.WIDE R18, R2, 0x8, R18 ;  /* 0x0000000802127825 */ /* 0x004fcc00078e0212 */
[----:B------:R-:W5:Y:S01]  /*0320*/  LDG.E.64 R18, desc[UR4][R18.64] ;  /* 0x0000000412127981 */ /* 0x000f62000c1e1b00 */
[----:B------:R-:W-:Y:S01]  /*0330*/  IMAD.MOV.U32 R8, RZ, RZ, 0x1 ;  /* 0x00000001ff087424 */ /* 0x000fe200078e00ff */
[----:B------:R-:W-:Y:S01]  /*0340*/  BSSY.RECONVERGENT B0, `(.L_x_1) ;  /* 0x0000016000007945 */ /* 0x000fe20003800200 */
[----:B---3--:R-:W-:-:S06]  /*0350*/  DMUL R14, R24, R24 ;  /* 0x00000018180e7228 */ /* 0x008fcc0000000000 */
[----:B------:R-:W0:Y:S01]  /*0360*/  MUFU.RCP64H R9, R15 ;  /* 0x0000000f00097308 */ /* 0x000e220000001800 */
[----:B----4-:R-:W-:Y:S02]  /*0370*/  DADD R6, R6, R4 ;  /* 0x0000000006067229 */ /* 0x010fe40000000004 */
[----:B0-----:R-:W-:-:S08]  /*0380*/  DFMA R10, -R14, R8, 1 ;  /* 0x3ff000000e0a742b */ /* 0x001fd00000000108 */
[----:B------:R-:W-:Y:S01]  /*0390*/  FSETP.GEU.AND P1, PT, |R7|, 6.5827683646048100446e-37, PT ;  /* 0x036000000700780b */ /* 0x000fe20003f2e200 */
[----:B------:R-:W-:-:S08]  /*03a0*/  DFMA R10, R10, R10, R10 ;  /* 0x0000000a0a0a722b */ /* 0x000fd0000000000a */
[----:B------:R-:W-:-:S08]  /*03b0*/  DFMA R10, R8, R10, R8 ;  /* 0x0000000a080a722b */ /* 0x000fd00000000008 */
[----:B------:R-:W-:-:S08]  /*03c0*/  DFMA R8, -R14, R10, 1 ;  /* 0x3ff000000e08742b */ /* 0x000fd0000000010a */
[----:B------:R-:W-:-:S08]  /*03d0*/  DFMA R8, R10, R8, R10 ;  /* 0x000000080a08722b */ /* 0x000fd0000000000a */
[----:B------:R-:W-:-:S08]  /*03e0*/  DMUL R4, R6, R8 ;  /* 0x0000000806047228 */ /* 0x000fd00000000000 */
[----:B------:R-:W-:-:S08]  /*03f0*/  DFMA R10, -R14, R4, R6 ;  /* 0x000000040e0a722b */ /* 0x000fd00000000106 */
[----:B------:R-:W-:-:S10]  /*0400*/  DFMA R4, R8, R10, R4 ;  /* 0x0000000a0804722b */ /* 0x000fd40000000004 */
[----:B------:R-:W-:-:S05]  /*0410*/  FFMA R0, RZ, R15, R5 ;  /* 0x0000000fff007223 */ /* 0x000fca0000000005 */
[----:B------:R-:W-:-:S13]  /*0420*/  FSETP.GT.AND P0, PT, |R0|, 1.469367938527859385e-39, PT ;  /* 0x001000000000780b */ /* 0x000fda0003f04200 */
[----:B------:R-:W-:Y:S05]  /*0430*/  @P0 BRA P1, `(.L_x_2) ;  /* 0x0000000000180947 */ /* 0x000fea0000800000 */
[----:B------:R-:W-:Y:S01]  /*0440*/  IMAD.MOV.U32 R4, RZ, RZ, R6 ;  /* 0x000000ffff047224 */ /* 0x000fe200078e0006 */
[----:B------:R-:W-:Y:S01]  /*0450*/  MOV R0, 0x480 ;  /* 0x0000048000007802 */ /* 0x000fe20000000f00 */
[----:B------:R-:W-:-:S07]  /*0460*/  IMAD.MOV.U32 R5, RZ, RZ, R7 ;  /* 0x000000ffff057224 */ /* 0x000fce00078e0007 */
[----:B-----5:R-:W-:Y:S05]  /*0470*/  CALL.REL.NOINC `($__internal_0_$__cuda_sm20_div_rn_f64_full) ;  /* 0x00000008004c7944 */ /* 0x020fea0003c00000 */
[----:B------:R-:W-:Y:S01]  /*0480*/  MOV R4, R6 ;  /* 0x0000000600047202 */ /* 0x000fe20000000f00 */
[----:B------:R-:W-:-:S07]  /*0490*/  IMAD.MOV.U32 R5, RZ, RZ, R7 ;  /* 0x000000ffff057224 */ /* 0x000fce00078e0007 */
.L_x_2:
[----:B------:R-:W-:Y:S05]  /*04a0*/  BSYNC.RECONVERGENT B0 ;  /* 0x0000000000007941 */ /* 0x000fea0003800200 */
.L_x_1:
[----:B------:R-:W0:Y:S08]  /*04b0*/  LDC.64 R20, c[0x4][0x18] ;  /* 0x01000600ff147b82 */ /* 0x000e300000000a00 */
[----:B------:R-:W1:Y:S01]  /*04c0*/  LDC.64 R8, c[0x0][0x380] ;  /* 0x0000e000ff087b82 */ /* 0x000e620000000a00 */
[----:B0-----:R-:W2:Y:S01]  /*04d0*/  LDG.E.64 R20, desc[UR4][R20.64] ;  /* 0x0000000414147981 */ /* 0x001ea2000c1e1b00 */
[----:B------:R-:W-:-:S02]  /*04e0*/  IMAD.IADD R7, R2, 0x1, -R3 ;  /* 0x0000000102077824 */ /* 0x000fc400078e0a03 */
[----:B------:R-:W-:-:S04]  /*04f0*/  IMAD.WIDE R2, R3, 0x8, R22 ;  /* 0x0000000803027825 */ /* 0x000fc800078e0216 */
[----:B-1----:R-:W-:Y:S02]  /*0500*/  IMAD.WIDE R8, R7, 0x8, R8 ;  /* 0x0000000807087825 */ /* 0x002fe400078e0208 */
[----:B------:R-:W3:Y:S04]  /*0510*/  LDG.E.64 R2, desc[UR4][R2.64] ;  /* 0x0000000402027981 */ /* 0x000ee8000c1e1b00 */
[----:B------:R-:W3:Y:S01]  /*0520*/  LDG.E.64 R6, desc[UR4][R8.64] ;  /* 0x0000000408067981 */ /* 0x000ee2000c1e1b00 */
[----:B------:R-:W-:Y:S01]  /*0530*/  IMAD.MOV.U32 R10, RZ, RZ, 0x1 ;  /* 0x00000001ff0a7424 */ /* 0x000fe200078e00ff */
[----:B------:R-:W-:Y:S01]  /*0540*/  BSSY.RECONVERGENT B0, `(.L_x_3) ;  /* 0x0000017000007945 */ /* 0x000fe20003800200 */
[----:B-----5:R-:W-:Y:S02]  /*0550*/  DADD R18, R18, R4 ;  /* 0x0000000012127229 */ /* 0x020fe40000000004 */
[----:B--2---:R-:W-:-:S06]  /*0560*/  DMUL R14, R20, R20 ;  /* 0x00000014140e7228 */ /* 0x004fcc0000000000 */
[----:B------:R-:W0:Y:S01]  /*0570*/  MUFU.RCP64H R11, R15 ;  /* 0x0000000f000b7308 */ /* 0x000e220000001800 */
[----:B---3--:R-:W-:Y:S02]  /*0580*/  DADD R6, R2, R6 ;  /* 0x0000000002067229 */ /* 0x008fe40000000006 */
        /* <DEDUP_REMOVED lines=15> */
[----:B------:R-:W-:Y:S05]  /*0680*/  CALL.REL.NOINC `($__internal_0_$__cuda_sm20_div_rn_f64_full) ;  /* 0x0000000400c87944 */ /* 0x000fea0003c00000 */
[----:B------:R-:W-:Y:S01]  /*0690*/  MOV R2, R6 ;  /* 0x0000000600027202 */ /* 0x000fe20000000f00 */
[----:B------:R-:W-:-:S07]  /*06a0*/  IMAD.MOV.U32 R3, RZ, RZ, R7 ;  /* 0x000000ffff037224 */ /* 0x000fce00078e0007 */
.L_x_4:
[----:B------:R-:W-:Y:S05]  /*06b0*/  BSYNC.RECONVERGENT B0 ;  /* 0x0000000000007941 */ /* 0x000fea0003800200 */
.L_x_3:
[----:B------:R-:W0:Y:S01]  /*06c0*/  MUFU.RCP64H R5, R25 ;  /* 0x0000001900057308 */ /* 0x000e220000001800 */
[----:B------:R-:W-:Y:S01]  /*06d0*/  IMAD.MOV.U32 R4, RZ, RZ, 0x1 ;  /* 0x00000001ff047424 */ /* 0x000fe200078e00ff */
[----:B------:R-:W-:-:S05]  /*06e0*/  DADD R18, R18, R2 ;  /* 0x0000000012127229 */ /* 0x000fca0000000002 */
[----:B0-----:R-:W-:-:S08]  /*06f0*/  DFMA R6, -R24, R4, 1 ;  /* 0x3ff000001806742b */ /* 0x001fd00000000104 */
[----:B------:R-:W-:-:S08]  /*0700*/  DFMA R6, R6, R6, R6 ;  /* 0x000000060606722b */ /* 0x000fd00000000006 */
[----:B------:R-:W-:-:S08]  /*0710*/  DFMA R6, R4, R6, R4 ;  /* 0x000000060406722b */ /* 0x000fd00000000004 */
[----:B------:R-:W-:-:S08]  /*0720*/  DFMA R4, -R24, R6, 1 ;  /* 0x3ff000001804742b */ /* 0x000fd00000000106 */
[----:B------:R-:W-:-:S08]  /*0730*/  DFMA R4, R6, R4, R6 ;  /* 0x000000040604722b */ /* 0x000fd00000000006 */
[----:B------:R-:W-:-:S08]  /*0740*/  DMUL R6, R4, 2 ;  /* 0x4000000004067828 */ /* 0x000fd00000000000 */
[----:B------:R-:W-:-:S08]  /*0750*/  DFMA R8, -R24, R6, 2 ;  /* 0x400000001808742b */ /* 0x000fd00000000106 */
[----:B------:R-:W-:-:S10]  /*0760*/  DFMA R4, R4, R8, R6 ;  /* 0x000000080404722b */ /* 0x000fd40000000006 */
[----:B------:R-:W-:-:S05]  /*0770*/  FFMA R0, RZ, R25, R5 ;  /* 0x00000019ff007223 */ /* 0x000fca0000000005 */
[----:B------:R-:W-:-:S13]  /*0780*/  FSETP.GT.AND P0, PT, |R0|, 1.469367938527859385e-39, PT ;  /* 0x001000000000780b */ /* 0x000fda0003f04200 */
[----:B------:R-:W-:Y:S05]  /*0790*/  @P0 BRA `(.L_x_5) ;  /* 0x0000000000200947 */ /* 0x000fea0003800000 */
[----:B------:R-:W-:Y:S01]  /*07a0*/  IMAD.MOV.U32 R4, RZ, RZ, RZ ;  /* 0x000000ffff047224 */ /* 0x000fe200078e00ff */
[----:B------:R-:W-:Y:S01]  /*07b0*/  MOV R15, R25 ;  /* 0x00000019000f7202 */ /* 0x000fe20000000f00 */
[----:B------:R-:W-:Y:S01]  /*07c0*/  IMAD.MOV.U32 R5, RZ, RZ, 0x40000000 ;  /* 0x40000000ff057424 */ /* 0x000fe200078e00ff */
[----:B------:R-:W-:Y:S01]  /*07d0*/  MOV R0, 0x800 ;  /* 0x0000080000007802 */ /* 0x000fe20000000f00 */
[----:B------:R-:W-:-:S07]  /*07e0*/  IMAD.MOV.U32 R14, RZ, RZ, R24 ;  /* 0x000000ffff0e7224 */ /* 0x000fce00078e0018 */
[----:B------:R-:W-:Y:S05]  /*07f0*/  CALL.REL.NOINC `($__internal_0_$__cuda_sm20_div_rn_f64_full) ;  /* 0x00000004006c7944 */ /* 0x000fea0003c00000 */
[----:B------:R-:W-:Y:S02]  /*0800*/  IMAD.MOV.U32 R4, RZ, RZ, R6 ;  /* 0x000000ffff047224 */ /* 0x000fe400078e0006 */
[----:B------:R-:W-:-:S07]  /*0810*/  IMAD.MOV.U32 R5, RZ, RZ, R7 ;  /* 0x000000ffff057224 */ /* 0x000fce00078e0007 */
.L_x_5:
[----:B------:R-:W0:Y:S01]  /*0820*/  MUFU.RCP64H R3, R25 ;  /* 0x0000001900037308 */ /* 0x000e220000001800 */
[----:B------:R-:W-:Y:S01]  /*0830*/  IMAD.MOV.U32 R2, RZ, RZ, 0x1 ;  /* 0x00000001ff027424 */ /* 0x000fe200078e00ff */
[----:B------:R-:W-:Y:S01]  /*0840*/  FSETP.GEU.AND P1, PT, |R5|, 6.5827683646048100446e-37, PT ;  /* 0x036000000500780b */ /* 0x000fe20003f2e200 */
[----:B------:R-:W-:Y:S04]  /*0850*/  BSSY.RECONVERGENT B0, `(.L_x_6) ;  /* 0x0000012000007945 */ /* 0x000fe80003800200 */
[----:B0-----:R-:W-:-:S08]  /*0860*/  DFMA R6, -R24, R2, 1 ;  /* 0x3ff000001806742b */ /* 0x001fd00000000102 */
        /* <DEDUP_REMOVED lines=16> */
.L_x_7:
[----:B------:R-:W-:Y:S05]  /*0970*/  BSYNC.RECONVERGENT B0 ;  /* 0x0000000000007941 */ /* 0x000fea0003800200 */
.L_x_6:
[----:B------:R-:W0:Y:S01]  /*0980*/  MUFU.RCP64H R5, R21 ;  /* 0x0000001500057308 */ /* 0x000e220000001800 */
[----:B------:R-:W-:-:S06]  /*0990*/  IMAD.MOV.U32 R4, RZ, RZ, 0x1 ;  /* 0x00000001ff047424 */ /* 0x000fcc00078e00ff */
        /* <DEDUP_REMOVED lines=19> */
.L_x_8:
        /* <DEDUP_REMOVED lines=19> */
.L_x_10:
[----:B------:R-:W-:Y:S05]  /*0c00*/  BSYNC.RECONVERGENT B0 ;  /* 0x0000000000007941 */ /* 0x000fea0003800200 */
.L_x_9:
[----:B------:R-:W-:Y:S01]  /*0c10*/  DADD R14, R6, R2 ;  /* 0x00000000060e7229 */ /* 0x000fe20000000002 */
[----:B------:R-:W-:Y:S01]  /*0c20*/  FSETP.GEU.AND P1, PT, |R19|, 6.5827683646048100446e-37, PT ;  /* 0x036000001300780b */ /* 0x000fe20003f2e200 */
[----:B------:R-:W-:Y:S01]  /*0c30*/  BSSY.RECONVERGENT B0, `(.L_x_11) ;  /* 0x0000014000007945 */ /* 0x000fe20003800200 */
[----:B------:R-:W-:-:S03]  /*0c40*/  MOV R2, 0x1 ;  /* 0x0000000100027802 */ /* 0x000fc60000000f00 */
[----:B------:R-:W0:Y:S03]  /*0c50*/  MUFU.RCP64H R3, R15 ;  /* 0x0000000f00037308 */ /* 0x000e260000001800 */
        /* <DEDUP_REMOVED lines=15> */
[----:B------:R-:W-:Y:S02]  /*0d50*/  IMAD.MOV.U32 R2, RZ, RZ, R6 ;  /* 0x000000ffff027224 */ /* 0x000fe400078e0006 */
[----:B------:R-:W-:-:S07]  /*0d60*/  IMAD.MOV.U32 R3, RZ, RZ, R7 ;  /* 0x000000ffff037224 */ /* 0x000fce00078e0007 */
.L_x_12:
[----:B------:R-:W-:Y:S05]  /*0d70*/  BSYNC.RECONVERGENT B0 ;  /* 0x0000000000007941 */ /* 0x000fea0003800200 */
.L_x_11:
[----:B------:R-:W-:Y:S06]  /*0d80*/  BAR.SYNC.DEFER_BLOCKING 0x0 ;  /* 0x0000000000007b1d */ /* 0x000fec0000010000 */
[----:B------:R-:W-:Y:S01]  /*0d90*/  STG.E.64 desc[UR4][R22.64], R2 ;  /* 0x0000000216007986 */ /* 0x000fe2000c101b04 */
[----:B------:R-:W-:Y:S05]  /*0da0*/  EXIT ;  /* 0x000000000000794d */ /* 0x000fea0003800000 */
        .weak           $__internal_0_$__cuda_sm20_div_rn_f64_full
        .type           $__internal_0_$__cuda_sm20_div_rn_f64_full,@function
        .size           $__internal_0_$__cuda_sm20_div_rn_f64_full,(.L_x_19 - $__internal_0_$__cuda_sm20_div_rn_f64_full)
$__internal_0_$__cuda_sm20_div_rn_f64_full:
[C---:B------:R-:W-:Y:S01]  /*0db0*/  FSETP.GEU.AND P0, PT, |R15|.reuse, 1.469367938527859385e-39, PT ;  /* 0x001000000f00780b */ /* 0x040fe20003f0e200 */
[----:B------:R-:W-:Y:S01]  /*0dc0*/  IMAD.MOV.U32 R13, RZ, RZ, R5 ;  /* 0x000000ffff0d7224 */ /* 0x000fe200078e0005 */
[----:B------:R-:W-:Y:S01]  /*0dd0*/  LOP3.LUT R16, R15, 0x800fffff, RZ, 0xc0, !PT ;  /* 0x800fffff0f107812 */ /* 0x000fe200078ec0ff */
[----:B------:R-:W-:Y:S01]  /*0de0*/  IMAD.MOV.U32 R8, RZ, RZ, 0x1 ;  /* 0x00000001ff087424 */ /* 0x000fe200078e00ff */
[----:B------:R-:W-:Y:S01]  /*0df0*/  MOV R12, R4 ;  /* 0x00000004000c7202 */ /* 0x000fe20000000f00 */
[----:B------:R-:W-:Y:S01]  /*0e00*/  BSSY.RECONVERGENT B1, `(.L_x_13) ;  /* 0x0000054000017945 */ /* 0x000fe20003800200 */
[----:B------:R-:W-:Y:S01]  /*0e10*/  LOP3.LUT R17, R16, 0x3ff00000, RZ, 0xfc, !PT ;  /* 0x3ff0000010117812 */ /* 0x000fe200078efcff */
[----:B------:R-:W-:Y:S01]  /*0e20*/  IMAD.MOV.U32 R16, RZ, RZ, R14 ;  /* 0x000000ffff107224 */ /* 0x000fe200078e000e */
[C---:B------:R-:W-:Y:S01]  /*0e30*/  FSETP.GEU.AND P2, PT, |R13|.reuse, 1.469367938527859385e-39, PT ;  /* 0x001000000d00780b */ /* 0x040fe20003f4e200 */
[----:B------:R-:W-:Y:S01]  /*0e40*/  IMAD.MOV.U32 R10, RZ, RZ, R12 ;  /* 0x000000ffff0a7224 */ /* 0x000fe200078e000c */
[----:B------:R-:W-:-:S02]  /*0e50*/  LOP3.LUT R4, R13, 0x7ff00000, RZ, 0xc0, !PT ;  /* 0x7ff000000d047812 */ /* 0x000fc400078ec0ff */
[----:B------:R-:W-:Y:S01]  /*0e60*/  LOP3.LUT R7, R15, 0x7ff00000, RZ, 0xc0, !PT ;  /* 0x7ff000000f077812 */ /* 0x000fe200078ec0ff */
[----:B------:R-:W-:-:S03]  /*0e70*/  @!P0 DMUL R16, R14, 8.98846567431157953865e+307 ;  /* 0x7fe000000e108828 */ /* 0x000fc60000000000 */
[----:B------:R-:W-:-:S03]  /*0e80*/  ISETP.GE.U32.AND P1, PT, R4, R7, PT ;  /* 0x000000070400720c */ /* 0x000fc60003f26070 */
[----:B------:R-:W0:Y:S02]  /*0e90*/  MUFU.RCP64H R9, R17 ;  /* 0x0000001100097308 */ /* 0x000e240000001800 */
[----:B------:R-:W-:Y:S02]  /*0ea0*/  @!P2 LOP3.LUT R5, R15, 0x7ff00000, RZ, 0xc0, !PT ;  /* 0x7ff000000f05a812 */ /* 0x000fe400078ec0ff */
[----:B------:R-:W-:Y:S02]  /*0eb0*/  @!P0 LOP3.LUT R7, R17, 0x7ff00000, RZ, 0xc0, !PT ;  /* 0x7ff0000011078812 */ /* 0x000fe400078ec0ff */
[----:B------:R-:W-:Y:S01]  /*0ec0*/  @!P2 ISETP.GE.U32.AND P3, PT, R4, R5, PT ;  /* 0x000000050400a20c */ /* 0x000fe20003f66070 */
[----:B------:R-:W-:-:S05]  /*0ed0*/  IMAD.MOV.U32 R5, RZ, RZ, 0x1ca00000 ;  /* 0x1ca00000ff057424 */ /* 0x000fca00078e00ff */
[----:B------:R-:W-:-:S04]  /*0ee0*/  SEL R11, R5, 0x63400000, !P1 ;  /* 0x63400000050b7807 */ /* 0x000fc80004800000 */
[----:B------:R-:W-:Y:S01]  /*0ef0*/  LOP3.LUT R11, R11, 0x800fffff, R13, 0xf8, !PT ;  /* 0x800fffff0b0b7812 */ /* 0x000fe200078ef80d */
[----:B0-----:R-:W-:-:S08]  /*0f00*/  DFMA R26, R8, -R16, 1 ;  /* 0x3ff00000081a742b */ /* 0x001fd00000000810 */
[----:B------:R-:W-:-:S08]  /*0f10*/  DFMA R26, R26, R26, R26 ;  /* 0x0000001a1a1a722b */ /* 0x000fd0000000001a */
[----:B------:R-:W-:Y:S01]  /*0f20*/  DFMA R26, R8, R26, R8 ;  /* 0x0000001a081a722b */ /* 0x000fe20000000008 */
[----:B------:R-:W-:Y:S01]  /*0f30*/  @!P2 SEL R9, R5, 0x63400000, !P3 ;  /* 0x634000000509a807 */ /* 0x000fe20005800000 */
[----:B------:R-:W-:-:S03]  /*0f40*/  @!P2 IMAD.MOV.U32 R8, RZ, RZ, RZ ;  /* 0x000000ffff08a224 */ /* 0x000fc600078e00ff */
[----:B------:R-:W-:-:S03]  /*0f50*/  @!P2 LOP3.LUT R6, R9, 0x80000000, R13, 0xf8, !PT ;  /* 0x800000000906a812 */ /* 0x000fc600078ef80d */
[----:B------:R-:W-:Y:S01]  /*0f60*/  DFMA R28, R26, -R16, 1 ;  /* 0x3ff000001a1c742b */ /* 0x000fe20000000810 */
[----:B------:R-:W-:Y:S02]  /*0f70*/  @!P2 LOP3.LUT R9, R6, 0x100000, RZ, 0xfc, !PT ;  /* 0x001000000609a812 */ /* 0x000fe400078efcff */
[----:B------:R-:W-:-:S04]  /*0f80*/  MOV R6, R4 ;  /* 0x0000000400067202 */ /* 0x000fc80000000f00 */
[----:B------:R-:W-:Y:S02]  /*0f90*/  @!P2 DFMA R10, R10, 2, -R8 ;  /* 0x400000000a0aa82b */ /* 0x000fe40000000808 */
[----:B------:R-:W-:-:S08]  /*0fa0*/  DFMA R28, R26, R28, R26 ;  /* 0x0000001c1a1c722b */ /* 0x000fd0000000001a */
[----:B------:R-:W-:Y:S01]  /*0fb0*/  DMUL R26, R28, R10 ;  /* 0x0000000a1c1a7228 */ /* 0x000fe20000000000 */
[----:B------:R-:W-:-:S07]  /*0fc0*/  @!P2 LOP3.LUT R6, R11, 0x7ff00000, RZ, 0xc0, !PT ;  /* 0x7ff000000b06a812 */ /* 0x000fce00078ec0ff */
[----:B------:R-:W-:-:S08]  /*0fd0*/  DFMA R8, R26, -R16, R10 ;  /* 0x800000101a08722b */ /* 0x000fd0000000000a */
[----:B------:R-:W-:Y:S01]  /*0fe0*/  DFMA R8, R28, R8, R26 ;  /* 0x000000081c08722b */ /* 0x000fe2000000001a */
[----:B------:R-:W-:Y:S02]  /*0ff0*/  VIADD R26, R6, 0xffffffff ;  /* 0xffffffff061a7836 */ /* 0x000fe40000000000 */
[----:B------:R-:W-:-:S03]  /*1000*/  VIADD R27, R7, 0xffffffff ;  /* 0xffffffff071b7836 */ /* 0x000fc60000000000 */
[----:B------:R-:W-:-:S04]  /*1010*/  ISETP.GT.U32.AND P0, PT, R26, 0x7feffffe, PT ;  /* 0x7feffffe1a00780c */ /* 0x000fc80003f04070 */
[----:B------:R-:W-:-:S13]  /*1020*/  ISETP.GT.U32.OR P0, PT, R27, 0x7feffffe, P0 ;  /* 0x7feffffe1b00780c */ /* 0x000fda0000704470 */
[----:B------:R-:W-:Y:S05]  /*1030*/  @P0 BRA `(.L_x_14) ;  /* 0x00000000006c0947 */ /* 0x000fea0003800000 */
[----:B------:R-:W-:Y:S01]  /*1040*/  LOP3.LUT R7, R15, 0x7ff00000, RZ, 0xc0, !PT ;  /* 0x7ff000000f077812 */ /* 0x000fe200078ec0ff */
[----:B------:R-:W-:-:S03]  /*1050*/  IMAD.MOV.U32 R12, RZ, RZ, RZ ;  /* 0x000000ffff0c7224 */ /* 0x000fc600078e00ff */
[CC--:B------:R-:W-:Y:S02]  /*1060*/  VIADDMNMX R6, R4.reuse, -R7.reuse, 0xb9600000, !PT ;  /* 0xb960000004067446 */ /* 0x0c0fe40007800907 */
[----:B------:R-:W-:Y:S02]  /*1070*/  ISETP.GE.U32.AND P0, PT, R4, R7, PT ;  /* 0x000000070400720c */ /* 0x000fe40003f06070 */
[----:B------:R-:W-:Y:S02]  /*1080*/  VIMNMX R6, PT, PT, R6, 0x46a00000, PT ;  /* 0x46a0000006067848 */ /* 0x000fe40003fe0100 */
[----:B------:R-:W-:-:S05]  /*1090*/  SEL R5, R5, 0x63400000, !P0 ;  /* 0x6340000005057807 */ /* 0x000fca0004000000 */
[----:B------:R-:W-:-:S04]  /*10a0*/  IMAD.IADD R6, R6, 0x1, -R5 ;  /* 0x0000000106067824 */ /* 0x000fc800078e0a05 */
[----:B------:R-:W-:-:S06]  /*10b0*/  VIADD R13, R6, 0x7fe00000 ;  /* 0x7fe00000060d7836 */ /* 0x000fcc0000000000 */
[----:B------:R-:W-:-:S10]  /*10c0*/  DMUL R4, R8, R12 ;  /* 0x0000000c08047228 */ /* 0x000fd40000000000 */
[----:B------:R-:W-:-:S13]  /*10d0*/  FSETP.GTU.AND P0, PT, |R5|, 1.469367938527859385e-39, PT ;  /* 0x001000000500780b */ /* 0x000fda0003f0c200 */
[----:B------:R-:W-:Y:S05]  /*10e0*/  @P0 BRA `(.L_x_15) ;  /* 0x0000000000940947 */ /* 0x000fea0003800000 */
[----:B------:R-:W-:Y:S01]  /*10f0*/  DFMA R10, R8, -R16, R10 ;  /* 0x80000010080a722b */ /* 0x000fe2000000000a */
[----:B------:R-:W-:-:S09]  /*1100*/  MOV R12, RZ ;  /* 0x000000ff000c7202 */ /* 0x000fd20000000f00 */
[C---:B------:R-:W-:Y:S02]  /*1110*/  FSETP.NEU.AND P0, PT, R11.reuse, RZ, PT ;  /* 0x000000ff0b00720b */ /* 0x040fe40003f0d000 */
[----:B------:R-:W-:-:S04]  /*1120*/  LOP3.LUT R15, R11, 0x80000000, R15, 0x48, !PT ;  /* 0x800000000b0f7812 */ /* 0x000fc800078e480f */
[----:B------:R-:W-:-:S07]  /*1130*/  LOP3.LUT R13, R15, R13, RZ, 0xfc, !PT ;  /* 0x0000000d0f0d7212 */ /* 0x000fce00078efcff */
[----:B------:R-:W-:Y:S05]  /*1140*/  @!P0 BRA `(.L_x_15) ;  /* 0x00000000007c8947 */ /* 0x000fea0003800000 */
[----:B------:R-:W-:Y:S01]  /*1150*/  IMAD.MOV R11, RZ, RZ, -R6 ;  /* 0x000000ffff0b7224 */ /* 0x000fe200078e0a06 */
[----:B------:R-:W-:Y:S01]  /*1160*/  IADD3 R7, PT, PT, -R6, -0x43300000, RZ ;  /* 0xbcd0000006077810 */ /* 0x000fe20007ffe1ff */
[----:B------:R-:W-:-:S06]  /*1170*/  IMAD.MOV.U32 R10, RZ, RZ, RZ ;  /* 0x000000ffff0a7224 */ /* 0x000fcc00078e00ff */
[----:B------:R-:W-:Y:S02]  /*1180*/  DFMA R10, R4, -R10, R8 ;  /* 0x8000000a040a722b */ /* 0x000fe40000000008 */
[----:B------:R-:W-:-:S08]  /*1190*/  DMUL.RP R8, R8, R12 ;  /* 0x0000000c08087228 */ /* 0x000fd00000008000 */
[----:B------:R-:W-:Y:S02]  /*11a0*/  FSETP.NEU.AND P0, PT, |R11|, R7, PT ;  /* 0x000000070b00720b */ /* 0x000fe40003f0d200 */
[----:B------:R-:W-:Y:S02]  /*11b0*/  LOP3.LUT R15, R9, R15, RZ, 0x3c, !PT ;  /* 0x0000000f090f7212 */ /* 0x000fe400078e3cff */
[----:B------:R-:W-:Y:S02]  /*11c0*/  FSEL R4, R8, R4, !P0 ;  /* 0x0000000408047208 */ /* 0x000fe40004000000 */
[----:B------:R-:W-:Y:S01]  /*11d0*/  FSEL R5, R15, R5, !P0 ;  /* 0x000000050f057208 */ /* 0x000fe20004000000 */
[----:B------:R-:W-:Y:S06]  /*11e0*/  BRA `(.L_x_15) ;  /* 0x0000000000547947 */ /* 0x000fec0003800000 */
.L_x_14:
[----:B------:R-:W-:-:S14]  /*11f0*/  DSETP.NAN.AND P0, PT, R12, R12, PT ;  /* 0x0000000c0c00722a */ /* 0x000fdc0003f08000 */
[----:B------:R-:W-:Y:S05]  /*1200*/  @P0 BRA `(.L_x_16) ;  /* 0x0000000000440947 */ /* 0x000fea0003800000 */
[----:B------:R-:W-:-:S14]  /*1210*/  DSETP.NAN.AND P0, PT, R14, R14, PT ;  /* 0x0000000e0e00722a */ /* 0x000fdc0003f08000 */
[----:B------:R-:W-:Y:S05]  /*1220*/  @P0 BRA `(.L_x_17) ;  /* 0x0000000000300947 */ /* 0x000fea0003800000 */
[----:B------:R-:W-:Y:S01]  /*1230*/  ISETP.NE.AND P0, PT, R6, R7, PT ;  /* 0x000000070600720c */ /* 0x000fe20003f05270 */
[----:B------:R-:W-:Y:S02]  /*1240*/  IMAD.MOV.U32 R4, RZ, RZ, 0x0 ;  /* 0x00000000ff047424 */ /* 0x000fe400078e00ff */
[----:B------:R-:W-:-:S10]  /*1250*/  IMAD.MOV.U32 R5, RZ, RZ, -0x80000 ;  /* 0xfff80000ff057424 */ /* 0x000fd400078e00ff */
[----:B------:R-:W-:Y:S05]  /*1260*/  @!P0 BRA `(.L_x_15) ;  /* 0x0000000000348947 */ /* 0x000fea0003800000 */
[----:B------:R-:W-:Y:S02]  /*1270*/  ISETP.NE.AND P0, PT, R6, 0x7ff00000, PT ;  /* 0x7ff000000600780c */ /* 0x000fe40003f05270 */
[----:B------:R-:W-:Y:S02]  /*1280*/  LOP3.LUT R5, R13, 0x80000000, R15, 0x48, !PT ;  /* 0x800000000d057812 */ /* 0x000fe400078e480f */
[----:B------:R-:W-:-:S13]  /*1290*/  ISETP.EQ.OR P0, PT, R7, RZ, !P0 ;  /* 0x000000ff0700720c */ /* 0x000fda0004702670 */
[----:B------:R-:W-:Y:S02]  /*12a0*/  @P0 LOP3.LUT R6, R5, 0x7ff00000, RZ, 0xfc, !PT ;  /* 0x7ff0000005060812 */ /* 0x000fe400078efcff */
[----:B------:R-:W-:Y:S01]  /*12b0*/  @!P0 MOV R4, RZ ;  /* 0x000000ff00048202 */ /* 0x000fe20000000f00 */
[----:B------:R-:W-:Y:S02]  /*12c0*/  @P0 IMAD.MOV.U32 R4, RZ, RZ, RZ ;  /* 0x000000ffff040224 */ /* 0x000fe400078e00ff */
[----:B------:R-:W-:Y:S01]  /*12d0*/  @P0 IMAD.MOV.U32 R5, RZ, RZ, R6 ;  /* 0x000000ffff050224 */ /* 0x000fe200078e0006 */
[----:B------:R-:W-:Y:S06]  /*12e0*/  BRA `(.L_x_15) ;  /* 0x0000000000147947 */ /* 0x000fec0003800000 */
.L_x_17:
[----:B------:R-:W-:Y:S01]  /*12f0*/  LOP3.LUT R5, R15, 0x80000, RZ, 0xfc, !PT ;  /* 0x000800000f057812 */ /* 0x000fe200078efcff */
[----:B------:R-:W-:Y:S01]  /*1300*/  IMAD.MOV.U32 R4, RZ, RZ, R14 ;  /* 0x000000ffff047224 */ /* 0x000fe200078e000e */
[----:B------:R-:W-:Y:S06]  /*1310*/  BRA `(.L_x_15) ;  /* 0x0000000000087947 */ /* 0x000fec0003800000 */
.L_x_16:
[----:B------:R-:W-:Y:S01]  /*1320*/  LOP3.LUT R5, R13, 0x80000, RZ, 0xfc, !PT ;  /* 0x000800000d057812 */ /* 0x000fe200078efcff */
[----:B------:R-:W-:-:S07]  /*1330*/  IMAD.MOV.U32 R4, RZ, RZ, R12 ;  /* 0x000000ffff047224 */ /* 0x000fce00078e000c */
.L_x_15:
[----:B------:R-:W-:Y:S05]  /*1340*/  BSYNC.RECONVERGENT B1 ;  /* 0x0000000000017941 */ /* 0x000fea0003800200 */
.L_x_13:
[----:B------:R-:W-:Y:S01]  /*1350*/  MOV R6, R4 ;  /* 0x0000000400067202 */ /* 0x000fe20000000f00 */
[----:B------:R-:W-:Y:S02]  /*1360*/  IMAD.MOV.U32 R7, RZ, RZ, R5 ;  /* 0x000000ffff077224 */ /* 0x000fe400078e0005 */
[----:B------:R-:W-:Y:S02]  /*1370*/  IMAD.MOV.U32 R4, RZ, RZ, R0 ;  /* 0x000000ffff047224 */ /* 0x000fe400078e0000 */
[----:B------:R-:W-:-:S04]  /*1380*/  IMAD.MOV.U32 R5, RZ, RZ, 0x0 ;  /* 0x00000000ff057424 */ /* 0x000fc800078e00ff */
[----:B------:R-:W-:Y:S05]  /*1390*/  RET.REL.NODEC R4 `(_Z14UpdateSolutionPdS_) ;  /* 0xffffffec04187950 */ /* 0x000fea0003c3ffff */
.L_x_18:
        /* <DEDUP_REMOVED lines=14> */
.L_x_19:


//--------------------- .nv.shared.reserved.0     --------------------------
	.section	.nv.shared.reserved.0,"aw",@nobits
	.weak		__nv_reservedSMEM_offset_0_alias
	.size		__nv_reservedSMEM_offset_0_alias, 0, 64
	.other		__nv_reservedSMEM_offset_0_alias,@"STO_CUDA_RESERVED_SHARED STV_DEFAULT"
__nv_reservedSMEM_offset_0_alias:
	.zero		0
	.zero		64


//--------------------- .nv.global                --------------------------
	.section	.nv.global,"aw",@nobits
	.align	8
.nv.global:
	.type		dx,@object
	.size		dx,(dy - dx)
	.other		dx,@"STV_DEFAULT STO_CUDA_MANAGED"
dx:
	.zero		8
	.type		dy,@object
	.size		dy,(Nx - dy)
	.other		dy,@"STV_DEFAULT STO_CUDA_MANAGED"
dy:
	.zero		8
	.type		Nx,@object
	.size		Nx,(Ny - Nx)
	.other		Nx,@"STV_DEFAULT STO_CUDA_MANAGED"
Nx:
	.zero		4
	.type		Ny,@object
	.size		Ny,(.L_1 - Ny)
	.other		Ny,@"STV_DEFAULT STO_CUDA_MANAGED"
Ny:
	.zero		4
.L_1:


//--------------------- .nv.constant0._Z10AddVectorsPdPKddS1_ --------------------------
	.section	.nv.constant0._Z10AddVectorsPdPKddS1_,"a",@progbits
	.sectionflags	@""
	.align	4
.nv.constant0._Z10AddVectorsPdPKddS1_:
	.zero		928


//--------------------- .nv.constant0._Z14UpdateSolutionPdS_ --------------------------
	.section	.nv.constant0._Z14UpdateSolutionPdS_,"a",@progbits
	.sectionflags	@""
	.align	4
.nv.constant0._Z14UpdateSolutionPdS_:
	.zero		912


//--------------------- SYMBOLS --------------------------

	.type		.nv.reservedSmem.offset0,@object
	.size		.nv.reservedSmem.offset0,0x4
